//
// Generated by NVIDIA NVVM Compiler
//
// Compiler Build ID: CL-36424714
// Cuda compilation tools, release 13.0, V13.0.88
// Based on NVVM 20.0.0
//

.version 9.0
.target sm_100
.address_size 64

	// .globl	_Z4multPiS_

.visible .entry _Z4multPiS_(
	.param .u64 .ptr .align 1 _Z4multPiS__param_0,
	.param .u64 .ptr .align 1 _Z4multPiS__param_1
)
{
	.reg .pred 	%p<2>;
	.reg .b32 	%r<8>;
	.reg .b64 	%rd<8>;

	ld.param.u64 	%rd1, [_Z4multPiS__param_0];
	ld.param.u64 	%rd2, [_Z4multPiS__param_1];
	mov.u32 	%r1, %ctaid.x;
	mov.u32 	%r3, %tid.x;
	max.u32 	%r4, %r1, %r3;
	setp.gt.u32 	%p1, %r4, 9;
	@%p1 bra 	$L__BB0_2;
	cvta.to.global.u64 	%rd3, %rd1;
	cvta.to.global.u64 	%rd4, %rd2;
	mad.lo.s32 	%r5, %r1, 10, %r3;
	mul.wide.u32 	%rd5, %r5, 4;
	add.s64 	%rd6, %rd3, %rd5;
	ld.global.u32 	%r6, [%rd6];
	mul.lo.s32 	%r7, %r6, 3;
	add.s64 	%rd7, %rd4, %rd5;
	st.global.u32 	[%rd7], %r7;
$L__BB0_2:
	ret;

}


// ===== COMPILED SASS (sm_100) =====

	.target	sm_100

	.elftype	@"ET_EXEC"


//--------------------- .note.nv.tkinfo           --------------------------
	.section	.note.nv.tkinfo,"",@"SHT_NOTE"
	.sectionflags	@"SHF_NOTE_NV_TKINFO"
	.tkinfo
        /*0018*/ 	.word	0x00000002
        /*0030*/ 	.string	""
        /*0030*/ 	.string	"ptxas"
        /*0030*/ 	.string	"Cuda compilation tools, release 13.0, V13.0.88"
        /*0030*/ 	.string	"Build cuda_13.0.r13.0/compiler.36424714_0"
        /*0030*/ 	.string	"-arch sm_100 -m 64 "



//--------------------- .note.nv.cuinfo           --------------------------
	.section	.note.nv.cuinfo,"",@"SHT_NOTE"
	.sectionflags	@"SHF_NOTE_NV_CUINFO"
        /*0018*/ 	.short	0x0002
        /*001a*/ 	.short	0x0064
        /*001c*/ 	.short	0x0082
	.zero		2


//--------------------- .nv.info                  --------------------------
	.section	.nv.info,"",@"SHT_CUDA_INFO"
	.align	4


	//----- nvinfo : EIATTR_REGCOUNT
	.align		4
        /*0000*/ 	.byte	0x04, 0x2f
        /*0002*/ 	.short	(.L_1 - .L_0)
	.align		4
.L_0:
        /*0004*/ 	.word	index@(_Z4multPiS_)
        /*0008*/ 	.word	0x0000000a


	//----- nvinfo : EIATTR_FRAME_SIZE
	.align		4
.L_1:
        /*000c*/ 	.byte	0x04, 0x11
        /*000e*/ 	.short	(.L_3 - .L_2)
	.align		4
.L_2:
        /*0010*/ 	.word	index@(_Z4multPiS_)
        /*0014*/ 	.word	0x00000000


	//----- nvinfo : EIATTR_MIN_STACK_SIZE
	.align		4
.L_3:
        /*0018*/ 	.byte	0x04, 0x12
        /*001a*/ 	.short	(.L_5 - .L_4)
	.align		4
.L_4:
        /*001c*/ 	.word	index@(_Z4multPiS_)
        /*0020*/ 	.word	0x00000000
.L_5:


//--------------------- .nv.compat                --------------------------
	.section	.nv.compat,"",@"SHT_CUDA_COMPAT_INFO"
	.align	4
        /*0000*/ 	.byte	0x02, 0x09, 0x00, 0x00, 0x02, 0x02, 0x01, 0x00, 0x02, 0x05, 0x05, 0x00, 0x03, 0x07, 0x01, 0x01
        /*0010*/ 	.byte	0x02, 0x03, 0x00, 0x00, 0x02, 0x06, 0x01, 0x00, 0x04, 0x0b, 0x08, 0x00, 0x09, 0x00, 0x00, 0x00
        /*0020*/ 	.byte	0x00, 0x00, 0x00, 0x00


//--------------------- .nv.info._Z4multPiS_      --------------------------
	.section	.nv.info._Z4multPiS_,"",@"SHT_CUDA_INFO"
	.sectionflags	@""
	.align	4


	//----- nvinfo : EIATTR_CUDA_API_VERSION
	.align		4
        /*0000*/ 	.byte	0x04, 0x37
        /*0002*/ 	.short	(.L_7 - .L_6)
.L_6:
        /*0004*/ 	.word	0x00000082


	//----- nvinfo : EIATTR_KPARAM_INFO
	.align		4
.L_7:
        /*0008*/ 	.byte	0x04, 0x17
        /*000a*/ 	.short	(.L_9 - .L_8)
.L_8:
        /*000c*/ 	.word	0x00000000
        /*0010*/ 	.short	0x0001
        /*0012*/ 	.short	0x0008
        /*0014*/ 	.byte	0x00, 0xf5, 0x21, 0x00


	//----- nvinfo : EIATTR_KPARAM_INFO
	.align		4
.L_9:
        /*0018*/ 	.byte	0x04, 0x17
        /*001a*/ 	.short	(.L_11 - .L_10)
.L_10:
        /*001c*/ 	.word	0x00000000
        /*0020*/ 	.short	0x0000
        /*0022*/ 	.short	0x0000
        /*0024*/ 	.byte	0x00, 0xf5, 0x21, 0x00


	//----- nvinfo : EIATTR_SPARSE_MMA_MASK
	.align		4
.L_11:
        /*0028*/ 	.byte	0x03, 0x50
        /*002a*/ 	.short	0x0000


	//----- nvinfo : EIATTR_MAXREG_COUNT
	.align		4
        /*002c*/ 	.byte	0x03, 0x1b
        /*002e*/ 	.short	0x00ff


	//----- nvinfo : EIATTR_MERCURY_ISA_VERSION
	.align		4
        /*0030*/ 	.byte	0x03, 0x5f
        /*0032*/ 	.short	0x0101


	//----- nvinfo : EIATTR_VRC_CTA_INIT_COUNT
	.align		4
        /*0034*/ 	.byte	0x02, 0x4a
	.zero		1
	.zero		1


	//----- nvinfo : EIATTR_EXIT_INSTR_OFFSETS
	.align		4
        /*0038*/ 	.byte	0x04, 0x1c
        /*003a*/ 	.short	(.L_13 - .L_12)


	//   ....[0]....
.L_12:
        /*003c*/ 	.word	0x00000050


	//   ....[1]....
        /*0040*/ 	.word	0x000000f0


	//----- nvinfo : EIATTR_CBANK_PARAM_SIZE
	.align		4
.L_13:
        /*0044*/ 	.byte	0x03, 0x19
        /*0046*/ 	.short	0x0010


	//----- nvinfo : EIATTR_PARAM_CBANK
	.align		4
        /*0048*/ 	.byte	0x04, 0x0a
        /*004a*/ 	.short	(.L_15 - .L_14)
	.align		4
.L_14:
        /*004c*/ 	.word	index@(.nv.constant0._Z4multPiS_)
        /*0050*/ 	.short	0x0380
        /*0052*/ 	.short	0x0010


	//----- nvinfo : EIATTR_SW_WAR
	.align		4
.L_15:
        /*0054*/ 	.byte	0x04, 0x36
        /*0056*/ 	.short	(.L_17 - .L_16)
.L_16:
        /*0058*/ 	.word	0x00000008
.L_17:


//--------------------- .nv.callgraph             --------------------------
	.section	.nv.callgraph,"",@"SHT_CUDA_CALLGRAPH"
	.align	4
	.sectionentsize	8
	.align		4
        /*0000*/ 	.word	0x00000000
	.align		4
        /*0004*/ 	.word	0xffffffff
	.align		4
        /*0008*/ 	.word	0x00000000
	.align		4
        /*000c*/ 	.word	0xfffffffe
	.align		4
        /*0010*/ 	.word	0x00000000
	.align		4
        /*0014*/ 	.word	0xfffffffd
	.align		4
        /*0018*/ 	.word	0x00000000
	.align		4
        /*001c*/ 	.word	0xfffffffc


//--------------------- .text._Z4multPiS_         --------------------------
	.section	.text._Z4multPiS_,"ax",@progbits
	.align	128
        .global         _Z4multPiS_
        .type           _Z4multPiS_,@function
        .size           _Z4multPiS_,(.L_x_1 - _Z4multPiS_)
        .other          _Z4multPiS_,@"STO_CUDA_ENTRY STV_DEFAULT"
_Z4multPiS_:
.text._Z4multPiS_:
[----:B------:R-:W-:Y:S01]  /*0000*/  LDC R1, c[0x0][0x37c] ;  /* 0x0000df00ff017b82 */ /* 0x000fe20000000800 */
[----:B------:R-:W0:Y:S01]  /*0010*/  S2R R7, SR_CTAID.X ;  /* 0x0000000000077919 */ /* 0x000e220000002500 */
[----:B------:R-:W0:Y:S02]  /*0020*/  S2R R0, SR_TID.X ;  /* 0x0000000000007919 */ /* 0x000e240000002100 */
[----:B0-----:R-:W-:-:S04]  /*0030*/  VIMNMX.U32 R2, PT, PT, R7, R0, !PT ;  /* 0x0000000007027248 */ /* 0x001fc80007fe0000 */
[----:B------:R-:W-:-:S13]  /*0040*/  ISETP.GT.U32.AND P0, PT, R2, 0x9, PT ;  /* 0x000000090200780c */ /* 0x000fda0003f04070 */
[----:B------:R-:W-:Y:S05]  /*0050*/  @P0 EXIT ;  /* 0x000000000000094d */ /* 0x000fea0003800000 */
[----:B------:R-:W0:Y:S01]  /*0060*/  LDC.64 R2, c[0x0][0x380] ;  /* 0x0000e000ff027b82 */ /* 0x000e220000000a00 */
[----:B------:R-:W1:Y:S01]  /*0070*/  LDCU.64 UR4, c[0x0][0x358] ;  /* 0x00006b00ff0477ac */ /* 0x000e620008000a00 */
[----:B------:R-:W-:-:S06]  /*0080*/  IMAD R7, R7, 0xa, R0 ;  /* 0x0000000a07077824 */ /* 0x000fcc00078e0200 */
[----:B------:R-:W2:Y:S01]  /*0090*/  LDC.64 R4, c[0x0][0x388] ;  /* 0x0000e200ff047b82 */ /* 0x000ea20000000a00 */
[----:B0-----:R-:W-:-:S06]  /*00a0*/  IMAD.WIDE.U32 R2, R7, 0x4, R2 ;  /* 0x0000000407027825 */ /* 0x001fcc00078e0002 */
[----:B-1----:R-:W3:Y:S01]  /*00b0*/  LDG.E R2, desc[UR4][R2.64] ;  /* 0x0000000402027981 */ /* 0x002ee2000c1e1900 */
[----:B--2---:R-:W-:-:S04]  /*00c0*/  IMAD.WIDE.U32 R4, R7, 0x4, R4 ;  /* 0x0000000407047825 */ /* 0x004fc800078e0004 */
[----:B---3--:R-:W-:-:S05]  /*00d0*/  IMAD R7, R2, 0x3, RZ ;  /* 0x0000000302077824 */ /* 0x008fca00078e02ff */
[----:B------:R-:W-:Y:S01]  /*00e0*/  STG.E desc[UR4][R4.64], R7 ;  /* 0x0000000704007986 */ /* 0x000fe2000c101904 */
[----:B------:R-:W-:Y:S05]  /*00f0*/  EXIT ;  /* 0x000000000000794d */ /* 0x000fea0003800000 */
.L_x_0:
[----:B------:R-:W-:-:S00]  /*0100*/  BRA `(.L_x_0) ;  /* 0xfffffffc00fc7947 */ /* 0x000fc0000383ffff */
[----:B------:R-:W-:-:S00]  /*0110*/  NOP ;  /* 0x0000000000007918 */ /* 0x000fc00000000000 */
        /* <DEDUP_REMOVED lines=14> */
.L_x_1:


//--------------------- .nv.shared.reserved.0     --------------------------
	.section	.nv.shared.reserved.0,"aw",@nobits
	.weak		__nv_reservedSMEM_offset_0_alias
	.size		__nv_reservedSMEM_offset_0_alias, 0, 64
	.other		__nv_reservedSMEM_offset_0_alias,@"STO_CUDA_RESERVED_SHARED STV_DEFAULT"
__nv_reservedSMEM_offset_0_alias:
	.zero		0
	.zero		64


//--------------------- .nv.constant0._Z4multPiS_ --------------------------
	.section	.nv.constant0._Z4multPiS_,"a",@progbits
	.sectionflags	@""
	.align	4
.nv.constant0._Z4multPiS_:
	.zero		912


//--------------------- SYMBOLS --------------------------

	.type		.nv.reservedSmem.offset0,@object
	.size		.nv.reservedSmem.offset0,0x4
